//
// Generated by NVIDIA NVVM Compiler
//
// Compiler Build ID: CL-36424714
// Cuda compilation tools, release 13.0, V13.0.88
// Based on NVVM 20.0.0
//

.version 9.0
.target sm_100
.address_size 64

	// .globl	_Z7findMaxPiS_

.visible .entry _Z7findMaxPiS_(
	.param .u64 .ptr .align 1 _Z7findMaxPiS__param_0,
	.param .u64 .ptr .align 1 _Z7findMaxPiS__param_1
)
{
	.reg .b32 	%r<5>;
	.reg .b64 	%rd<7>;

	ld.param.u64 	%rd1, [_Z7findMaxPiS__param_0];
	ld.param.u64 	%rd2, [_Z7findMaxPiS__param_1];
	cvta.to.global.u64 	%rd3, %rd1;
	cvta.to.global.u64 	%rd4, %rd2;
	mov.b32 	%r1, 0;
	st.global.u32 	[%rd4], %r1;
	mov.u32 	%r2, %tid.x;
	mul.wide.u32 	%rd5, %r2, 4;
	add.s64 	%rd6, %rd3, %rd5;
	ld.global.u32 	%r3, [%rd6];
	max.s32 	%r4, %r3, 0;
	st.global.u32 	[%rd4], %r4;
	bar.sync 	0;
	ret;

}


// ===== COMPILED SASS (sm_100) =====

	.target	sm_100

	.elftype	@"ET_EXEC"


//--------------------- .note.nv.tkinfo           --------------------------
	.section	.note.nv.tkinfo,"",@"SHT_NOTE"
	.sectionflags	@"SHF_NOTE_NV_TKINFO"
	.tkinfo
        /*0018*/ 	.word	0x00000002
        /*0030*/ 	.string	""
        /*0030*/ 	.string	"ptxas"
        /*0030*/ 	.string	"Cuda compilation tools, release 13.0, V13.0.88"
        /*0030*/ 	.string	"Build cuda_13.0.r13.0/compiler.36424714_0"
        /*0030*/ 	.string	"-arch sm_100 -m 64 "



//--------------------- .note.nv.cuinfo           --------------------------
	.section	.note.nv.cuinfo,"",@"SHT_NOTE"
	.sectionflags	@"SHF_NOTE_NV_CUINFO"
        /*0018*/ 	.short	0x0002
        /*001a*/ 	.short	0x0064
        /*001c*/ 	.short	0x0082
	.zero		2


//--------------------- .nv.info                  --------------------------
	.section	.nv.info,"",@"SHT_CUDA_INFO"
	.align	4


	//----- nvinfo : EIATTR_REGCOUNT
	.align		4
        /*0000*/ 	.byte	0x04, 0x2f
        /*0002*/ 	.short	(.L_1 - .L_0)
	.align		4
.L_0:
        /*0004*/ 	.word	index@(_Z7findMaxPiS_)
        /*0008*/ 	.word	0x0000000a


	//----- nvinfo : EIATTR_FRAME_SIZE
	.align		4
.L_1:
        /*000c*/ 	.byte	0x04, 0x11
        /*000e*/ 	.short	(.L_3 - .L_2)
	.align		4
.L_2:
        /*0010*/ 	.word	index@(_Z7findMaxPiS_)
        /*0014*/ 	.word	0x00000000


	//----- nvinfo : EIATTR_MIN_STACK_SIZE
	.align		4
.L_3:
        /*0018*/ 	.byte	0x04, 0x12
        /*001a*/ 	.short	(.L_5 - .L_4)
	.align		4
.L_4:
        /*001c*/ 	.word	index@(_Z7findMaxPiS_)
        /*0020*/ 	.word	0x00000000
.L_5:


//--------------------- .nv.compat                --------------------------
	.section	.nv.compat,"",@"SHT_CUDA_COMPAT_INFO"
	.align	4
        /*0000*/ 	.byte	0x02, 0x09, 0x00, 0x00, 0x02, 0x02, 0x01, 0x00, 0x02, 0x05, 0x05, 0x00, 0x03, 0x07, 0x01, 0x01
        /*0010*/ 	.byte	0x02, 0x03, 0x00, 0x00, 0x02, 0x06, 0x01, 0x00, 0x04, 0x0b, 0x08, 0x00, 0x09, 0x00, 0x00, 0x00
        /*0020*/ 	.byte	0x00, 0x00, 0x00, 0x00


//--------------------- .nv.info._Z7findMaxPiS_   --------------------------
	.section	.nv.info._Z7findMaxPiS_,"",@"SHT_CUDA_INFO"
	.sectionflags	@""
	.align	4


	//----- nvinfo : EIATTR_CUDA_API_VERSION
	.align		4
        /*0000*/ 	.byte	0x04, 0x37
        /*0002*/ 	.short	(.L_7 - .L_6)
.L_6:
        /*0004*/ 	.word	0x00000082


	//----- nvinfo : EIATTR_KPARAM_INFO
	.align		4
.L_7:
        /*0008*/ 	.byte	0x04, 0x17
        /*000a*/ 	.short	(.L_9 - .L_8)
.L_8:
        /*000c*/ 	.word	0x00000000
        /*0010*/ 	.short	0x0001
        /*0012*/ 	.short	0x0008
        /*0014*/ 	.byte	0x00, 0xf5, 0x21, 0x00


	//----- nvinfo : EIATTR_KPARAM_INFO
	.align		4
.L_9:
        /*0018*/ 	.byte	0x04, 0x17
        /*001a*/ 	.short	(.L_11 - .L_10)
.L_10:
        /*001c*/ 	.word	0x00000000
        /*0020*/ 	.short	0x0000
        /*0022*/ 	.short	0x0000
        /*0024*/ 	.byte	0x00, 0xf5, 0x21, 0x00


	//----- nvinfo : EIATTR_SPARSE_MMA_MASK
	.align		4
.L_11:
        /*0028*/ 	.byte	0x03, 0x50
        /*002a*/ 	.short	0x0000


	//----- nvinfo : EIATTR_MAXREG_COUNT
	.align		4
        /*002c*/ 	.byte	0x03, 0x1b
        /*002e*/ 	.short	0x00ff


	//----- nvinfo : EIATTR_NUM_BARRIERS
	.align		4
        /*0030*/ 	.byte	0x02, 0x4c
        /*0032*/ 	.byte	0x01
	.zero		1


	//----- nvinfo : EIATTR_MERCURY_ISA_VERSION
	.align		4
        /*0034*/ 	.byte	0x03, 0x5f
        /*0036*/ 	.short	0x0101


	//----- nvinfo : EIATTR_VRC_CTA_INIT_COUNT
	.align		4
        /*0038*/ 	.byte	0x02, 0x4a
	.zero		1
	.zero		1


	//----- nvinfo : EIATTR_EXIT_INSTR_OFFSETS
	.align		4
        /*003c*/ 	.byte	0x04, 0x1c
        /*003e*/ 	.short	(.L_13 - .L_12)


	//   ....[0]....
.L_12:
        /*0040*/ 	.word	0x000000b0


	//----- nvinfo : EIATTR_CBANK_PARAM_SIZE
	.align		4
.L_13:
        /*0044*/ 	.byte	0x03, 0x19
        /*0046*/ 	.short	0x0010


	//----- nvinfo : EIATTR_PARAM_CBANK
	.align		4
        /*0048*/ 	.byte	0x04, 0x0a
        /*004a*/ 	.short	(.L_15 - .L_14)
	.align		4
.L_14:
        /*004c*/ 	.word	index@(.nv.constant0._Z7findMaxPiS_)
        /*0050*/ 	.short	0x0380
        /*0052*/ 	.short	0x0010


	//----- nvinfo : EIATTR_SW_WAR
	.align		4
.L_15:
        /*0054*/ 	.byte	0x04, 0x36
        /*0056*/ 	.short	(.L_17 - .L_16)
.L_16:
        /*0058*/ 	.word	0x00000008
.L_17:


//--------------------- .nv.callgraph             --------------------------
	.section	.nv.callgraph,"",@"SHT_CUDA_CALLGRAPH"
	.align	4
	.sectionentsize	8
	.align		4
        /*0000*/ 	.word	0x00000000
	.align		4
        /*0004*/ 	.word	0xffffffff
	.align		4
        /*0008*/ 	.word	0x00000000
	.align		4
        /*000c*/ 	.word	0xfffffffe
	.align		4
        /*0010*/ 	.word	0x00000000
	.align		4
        /*0014*/ 	.word	0xfffffffd
	.align		4
        /*0018*/ 	.word	0x00000000
	.align		4
        /*001c*/ 	.word	0xfffffffc


//--------------------- .text._Z7findMaxPiS_      --------------------------
	.section	.text._Z7findMaxPiS_,"ax",@progbits
	.align	128
        .global         _Z7findMaxPiS_
        .type           _Z7findMaxPiS_,@function
        .size           _Z7findMaxPiS_,(.L_x_1 - _Z7findMaxPiS_)
        .other          _Z7findMaxPiS_,@"STO_CUDA_ENTRY STV_DEFAULT"
_Z7findMaxPiS_:
.text._Z7findMaxPiS_:
[----:B------:R-:W-:Y:S01]  /*0000*/  LDC R1, c[0x0][0x37c] ;  /* 0x0000df00ff017b82 */ /* 0x000fe20000000800 */
[----:B------:R-:W0:Y:S07]  /*0010*/  S2R R7, SR_TID.X ;  /* 0x0000000000077919 */ /* 0x000e2e0000002100 */
[----:B------:R-:W0:Y:S01]  /*0020*/  LDC.64 R4, c[0x0][0x380] ;  /* 0x0000e000ff047b82 */ /* 0x000e220000000a00 */
[----:B------:R-:W1:Y:S07]  /*0030*/  LDCU.64 UR4, c[0x0][0x358] ;  /* 0x00006b00ff0477ac */ /* 0x000e6e0008000a00 */
[----:B------:R-:W1:Y:S01]  /*0040*/  LDC.64 R2, c[0x0][0x388] ;  /* 0x0000e200ff027b82 */ /* 0x000e620000000a00 */
[----:B0-----:R-:W-:Y:S01]  /*0050*/  IMAD.WIDE.U32 R4, R7, 0x4, R4 ;  /* 0x0000000407047825 */ /* 0x001fe200078e0004 */
[----:B-1----:R-:W-:Y:S05]  /*0060*/  STG.E desc[UR4][R2.64], RZ ;  /* 0x000000ff02007986 */ /* 0x002fea000c101904 */
[----:B------:R-:W2:Y:S02]  /*0070*/  LDG.E R4, desc[UR4][R4.64] ;  /* 0x0000000404047981 */ /* 0x000ea4000c1e1900 */
[----:B--2---:R-:W-:-:S05]  /*0080*/  VIMNMX R7, PT, PT, RZ, R4, !PT ;  /* 0x00000004ff077248 */ /* 0x004fca0007fe0100 */
[----:B------:R-:W-:Y:S01]  /*0090*/  STG.E desc[UR4][R2.64], R7 ;  /* 0x0000000702007986 */ /* 0x000fe2000c101904 */
[----:B------:R-:W-:Y:S06]  /*00a0*/  BAR.SYNC.DEFER_BLOCKING 0x0 ;  /* 0x0000000000007b1d */ /* 0x000fec0000010000 */
[----:B------:R-:W-:Y:S05]  /*00b0*/  EXIT ;  /* 0x000000000000794d */ /* 0x000fea0003800000 */
.L_x_0:
[----:B------:R-:W-:-:S00]  /*00c0*/  BRA `(.L_x_0) ;  /* 0xfffffffc00fc7947 */ /* 0x000fc0000383ffff */
[----:B------:R-:W-:-:S00]  /*00d0*/  NOP ;  /* 0x0000000000007918 */ /* 0x000fc00000000000 */
        /* <DEDUP_REMOVED lines=10> */
.L_x_1:


//--------------------- .nv.shared.reserved.0     --------------------------
	.section	.nv.shared.reserved.0,"aw",@nobits
	.weak		__nv_reservedSMEM_offset_0_alias
	.size		__nv_reservedSMEM_offset_0_alias, 0, 64
	.other		__nv_reservedSMEM_offset_0_alias,@"STO_CUDA_RESERVED_SHARED STV_DEFAULT"
__nv_reservedSMEM_offset_0_alias:
	.zero		0
	.zero		64


//--------------------- .nv.constant0._Z7findMaxPiS_ --------------------------
	.section	.nv.constant0._Z7findMaxPiS_,"a",@progbits
	.sectionflags	@""
	.align	4
.nv.constant0._Z7findMaxPiS_:
	.zero		912


//--------------------- SYMBOLS --------------------------

	.type		.nv.reservedSmem.offset0,@object
	.size		.nv.reservedSmem.offset0,0x4
